	.headerflags	@"EF_CUDA_TEXMODE_UNIFIED EF_CUDA_64BIT_ADDRESS EF_CUDA_SM86 EF_CUDA_VIRTUAL_SM(EF_CUDA_SM86)"
	.elftype	@"ET_EXEC"


//--------------------- .nv.info                  --------------------------
	.section	.nv.info,"",@"SHT_CUDA_INFO"
	.align	4


	//----- nvinfo : EIATTR_REGCOUNT
	.align		4
        /*0000*/ 	.byte	0x04, 0x2f
        /*0002*/ 	.short	(.L_1 - .L_0)
	.align		4
.L_0:
        /*0004*/ 	.word	index@(triton_mm)
        /*0008*/ 	.word	0x00000072


	//----- nvinfo : EIATTR_MIN_STACK_SIZE
	.align		4
.L_1:
        /*000c*/ 	.byte	0x04, 0x12
        /*000e*/ 	.short	(.L_3 - .L_2)
	.align		4
.L_2:
        /*0010*/ 	.word	index@(triton_mm)
        /*0014*/ 	.word	0x00000000


	//----- nvinfo : EIATTR_FRAME_SIZE
	.align		4
.L_3:
        /*0018*/ 	.byte	0x04, 0x11
        /*001a*/ 	.short	(.L_5 - .L_4)
	.align		4
.L_4:
        /*001c*/ 	.word	index@(triton_mm)
        /*0020*/ 	.word	0x00000000


	//----- nvinfo : EIATTR_MIN_STACK_SIZE
	.align		4
.L_5:
        /*0024*/ 	.byte	0x04, 0x12
        /*0026*/ 	.short	(.L_7 - .L_6)
	.align		4
.L_6:
        /*0028*/ 	.word	index@(triton_mm)
        /*002c*/ 	.word	0x00000000
.L_7:


//--------------------- .nv.info.triton_mm        --------------------------
	.section	.nv.info.triton_mm,"",@"SHT_CUDA_INFO"
	.sectionflags	@""
	.align	4


	//----- nvinfo : EIATTR_CUDA_API_VERSION
	.align		4
        /*0000*/ 	.byte	0x04, 0x37
        /*0002*/ 	.short	(.L_9 - .L_8)
.L_8:
        /*0004*/ 	.word	0x0000007c


	//----- nvinfo : EIATTR_SW2861232_WAR
	.align		4
.L_9:
        /*0008*/ 	.byte	0x01, 0x35
	.zero		2


	//----- nvinfo : EIATTR_PARAM_CBANK
	.align		4
        /*000c*/ 	.byte	0x04, 0x0a
        /*000e*/ 	.short	(.L_11 - .L_10)
	.align		4
.L_10:
        /*0010*/ 	.word	index@(.nv.constant0.triton_mm)
        /*0014*/ 	.short	0x0160
        /*0016*/ 	.short	0x0020


	//----- nvinfo : EIATTR_CBANK_PARAM_SIZE
	.align		4
.L_11:
        /*0018*/ 	.byte	0x03, 0x19
        /*001a*/ 	.short	0x0020


	//----- nvinfo : EIATTR_KPARAM_INFO
	.align		4
        /*001c*/ 	.byte	0x04, 0x17
        /*001e*/ 	.short	(.L_13 - .L_12)
.L_12:
        /*0020*/ 	.word	0x00000000
        /*0024*/ 	.short	0x0003
        /*0026*/ 	.short	0x0018
        /*0028*/ 	.byte	0x00, 0xf4, 0x21, 0x00


	//----- nvinfo : EIATTR_KPARAM_INFO
	.align		4
.L_13:
        /*002c*/ 	.byte	0x04, 0x17
        /*002e*/ 	.short	(.L_15 - .L_14)
.L_14:
        /*0030*/ 	.word	0x00000000
        /*0034*/ 	.short	0x0002
        /*0036*/ 	.short	0x0010
        /*0038*/ 	.byte	0x00, 0xf4, 0x21, 0x00


	//----- nvinfo : EIATTR_KPARAM_INFO
	.align		4
.L_15:
        /*003c*/ 	.byte	0x04, 0x17
        /*003e*/ 	.short	(.L_17 - .L_16)
.L_16:
        /*0040*/ 	.word	0x00000000
        /*0044*/ 	.short	0x0001
        /*0046*/ 	.short	0x0008
        /*0048*/ 	.byte	0x00, 0xf4, 0x21, 0x00


	//----- nvinfo : EIATTR_KPARAM_INFO
	.align		4
.L_17:
        /*004c*/ 	.byte	0x04, 0x17
        /*004e*/ 	.short	(.L_19 - .L_18)
.L_18:
        /*0050*/ 	.word	0x00000000
        /*0054*/ 	.short	0x0000
        /*0056*/ 	.short	0x0000
        /*0058*/ 	.byte	0x00, 0xf4, 0x21, 0x00


	//----- nvinfo : EIATTR_MAXREG_COUNT
	.align		4
.L_19:
        /*005c*/ 	.byte	0x03, 0x1b
        /*005e*/ 	.short	0x00ff


	//----- nvinfo : EIATTR_EXIT_INSTR_OFFSETS
	.align		4
        /*0060*/ 	.byte	0x04, 0x1c
        /*0062*/ 	.short	(.L_21 - .L_20)


	//   ....[0]....
.L_20:
        /*0064*/ 	.word	0x00001a10


	//   ....[1]....
        /*0068*/ 	.word	0x00001a60


	//----- nvinfo : EIATTR_REQNTID
	.align		4
.L_21:
        /*006c*/ 	.byte	0x04, 0x10
        /*006e*/ 	.short	(.L_23 - .L_22)
.L_22:
        /*0070*/ 	.word	0x00000080
        /*0074*/ 	.word	0x00000001
        /*0078*/ 	.word	0x00000001
.L_23:


//--------------------- .nv.callgraph             --------------------------
	.section	.nv.callgraph,"",@"SHT_CUDA_CALLGRAPH"
	.align	4
	.sectionentsize	8
	.align		4
        /*0000*/ 	.word	0x00000000
	.align		4
        /*0004*/ 	.word	0xffffffff
	.align		4
        /*0008*/ 	.word	0x00000000
	.align		4
        /*000c*/ 	.word	0xfffffffe
	.align		4
        /*0010*/ 	.word	0x00000000
	.align		4
        /*0014*/ 	.word	0xfffffffd
	.align		4
        /*0018*/ 	.word	0x00000000
	.align		4
        /*001c*/ 	.word	0xfffffffc


//--------------------- .nv.rel.action            --------------------------
	.section	.nv.rel.action,"",@"SHT_CUDA_RELOCINFO"
	.align	8
	.sectionentsize	8
        /*0000*/ 	.byte	0x73, 0x00, 0x00, 0x00, 0x00, 0x00, 0x00, 0x00, 0x00, 0x00, 0x00, 0x11, 0x25, 0x00, 0x05, 0x36


//--------------------- .nv.constant0.triton_mm   --------------------------
	.section	.nv.constant0.triton_mm,"a",@progbits
	.sectionflags	@""
	.align	4
.nv.constant0.triton_mm:
	.zero		384


//--------------------- .text.triton_mm           --------------------------
	.section	.text.triton_mm,"ax",@progbits
	.sectionflags	@"SHF_BARRIERS=1"
	.sectioninfo	@"SHI_REGISTERS=114"
	.align	128
        .global         triton_mm
        .type           triton_mm,@function
        .size           triton_mm,(.L_x_2 - triton_mm)
        .other          triton_mm,@"STO_CUDA_ENTRY STV_DEFAULT"
triton_mm:
.text.triton_mm:
[----:B------:R-:W-:Y:S02]  /*0000*/  IMAD.MOV.U32 R1, RZ, RZ, c[0x0][0x28] ;  /* 0x00000a00ff017624 */ /* 0x000fe400078e00ff */
[----:B------:R-:W1:Y:S01]  /*0010*/  S2R R11, SR_CTAID.X ;  /* 0x00000000000b7919 */ /* 0x000e620000002500 */
[----:B------:R-:W-:Y:S01]  /*0020*/  IMAD.MOV.U32 R5, RZ, RZ, 0x8 ;  /* 0x00000008ff057424 */ /* 0x000fe200078e00ff */
[----:B------:R-:W-:Y:S01]  /*0030*/  ULDC.64 UR6, c[0x0][0x118] ;  /* 0x0000460000067ab9 */ /* 0x000fe20000000a00 */
[----:B------:R-:W-:Y:S01]  /*0040*/  IMAD.MOV.U32 R92, RZ, RZ, 0x1 ;  /* 0x00000001ff5c7424 */ /* 0x000fe200078e00ff */
[----:B------:R-:W2:Y:S01]  /*0050*/  S2R R69, SR_TID.X ;  /* 0x0000000000457919 */ /* 0x000ea20000002100 */
[----:B------:R-:W-:Y:S01]  /*0060*/  IMAD.MOV.U32 R90, RZ, RZ, RZ ;  /* 0x000000ffff5a7224 */ /* 0x000fe200078e00ff */
[----:B------:R-:W-:Y:S01]  /*0070*/  CS2R R64, SRZ ;  /* 0x0000000000407805 */ /* 0x000fe2000001ff00 */
[----:B------:R-:W-:Y:S01]  /*0080*/  IMAD.MOV.U32 R89, RZ, RZ, RZ ;  /* 0x000000ffff597224 */ /* 0x000fe200078e00ff */
[----:B------:R-:W-:Y:S01]  /*0090*/  CS2R R66, SRZ ;  /* 0x0000000000427805 */ /* 0x000fe2000001ff00 */
        /* <DEDUP_REMOVED lines=15> */
[----:B-1----:R-:W-:Y:S01]  /*0190*/  IMAD.HI R0, R11, 0x2aaaaaab, RZ ;  /* 0x2aaaaaab0b007827 */ /* 0x002fe200078e02ff */
[----:B------:R-:W-:Y:S01]  /*01a0*/  CS2R R30, SRZ ;  /* 0x00000000001e7805 */ /* 0x000fe2000001ff00 */
[----:B------:R-:W-:Y:S01]  /*01b0*/  CS2R R20, SRZ ;  /* 0x0000000000147805 */ /* 0x000fe2000001ff00 */
[----:B------:R-:W-:Y:S01]  /*01c0*/  CS2R R22, SRZ ;  /* 0x0000000000167805 */ /* 0x000fe2000001ff00 */
[C---:B--2---:R-:W-:Y:S01]  /*01d0*/  IMAD.SHL.U32 R10, R69.reuse, 0x10, RZ ;  /* 0x00000010450a7824 */ /* 0x044fe200078e00ff */
[----:B------:R-:W-:Y:S01]  /*01e0*/  SHF.R.U32.HI R3, RZ, 0x1f, R0 ;  /* 0x0000001fff037819 */ /* 0x000fe20000011600 */
[----:B------:R-:W-:Y:S01]  /*01f0*/  IMAD.SHL.U32 R88, R69, 0x20, RZ ;  /* 0x0000002045587824 */ /* 0x000fe200078e00ff */
[----:B------:R-:W-:Y:S01]  /*0200*/  SHF.R.U32.HI R84, RZ, 0x2, R69 ;  /* 0x00000002ff547819 */ /* 0x000fe20000011645 */
[----:B------:R-:W-:Y:S01]  /*0210*/  CS2R R32, SRZ ;  /* 0x0000000000207805 */ /* 0x000fe2000001ff00 */
[----:B------:R-:W-:Y:S01]  /*0220*/  LEA.HI.SX32 R0, R0, R3, 0x1b ;  /* 0x0000000300007211 */ /* 0x000fe200078fdaff */
[----:B------:R-:W-:Y:S01]  /*0230*/  CS2R R34, SRZ ;  /* 0x0000000000227805 */ /* 0x000fe2000001ff00 */
[----:B------:R-:W-:Y:S01]  /*0240*/  LOP3.LUT R10, R10, 0x10, RZ, 0xc0, !PT ;  /* 0x000000100a0a7812 */ /* 0x000fe200078ec0ff */
[----:B------:R-:W-:Y:S01]  /*0250*/  CS2R R14, SRZ ;  /* 0x00000000000e7805 */ /* 0x000fe2000001ff00 */
[----:B------:R-:W-:Y:S01]  /*0260*/  CS2R R16, SRZ ;  /* 0x0000000000107805 */ /* 0x000fe2000001ff00 */
[C---:B------:R-:W-:Y:S01]  /*0270*/  IMAD R2, R0.reuse, -0x8, R5 ;  /* 0xfffffff800027824 */ /* 0x040fe200078e0205 */
[----:B------:R-:W-:Y:S01]  /*0280*/  CS2R R18, SRZ ;  /* 0x0000000000127805 */ /* 0x000fe2000001ff00 */
[----:B------:R-:W-:Y:S01]  /*0290*/  IMAD R7, R0, -0xc0, R11 ;  /* 0xffffff4000077824 */ /* 0x000fe200078e020b */
[----:B------:R-:W-:Y:S01]  /*02a0*/  CS2R R24, SRZ ;  /* 0x0000000000187805 */ /* 0x000fe2000001ff00 */
[----:B------:R-:W-:Y:S01]  /*02b0*/  CS2R R26, SRZ ;  /* 0x00000000001a7805 */ /* 0x000fe2000001ff00 */
[----:B------:R-:W-:Y:S01]  /*02c0*/  IMNMX R4, R2, 0x8, PT ;  /* 0x0000000802047817 */ /* 0x000fe20003800200 */
[----:B------:R-:W-:Y:S01]  /*02d0*/  UMOV UR4, 0xffffffff ;  /* 0xffffffff00047882 */ /* 0x000fe20000000000 */
[----:B------:R-:W-:-:S02]  /*02e0*/  IABS R8, R7 ;  /* 0x0000000700087213 */ /* 0x000fc40000000000 */
[-C--:B------:R-:W-:Y:S02]  /*02f0*/  IABS R13, R4.reuse ;  /* 0x00000004000d7213 */ /* 0x080fe40000000000 */
[----:B------:R-:W-:Y:S02]  /*0300*/  LOP3.LUT R7, R7, R4, RZ, 0x3c, !PT ;  /* 0x0000000407077212 */ /* 0x000fe400078e3cff */
[----:B------:R-:W1:Y:S01]  /*0310*/  I2F.RP R5, R13 ;  /* 0x0000000d00057306 */ /* 0x000e620000209400 */
[----:B------:R-:W-:Y:S02]  /*0320*/  LOP3.LUT R91, R69, 0x10, RZ, 0xc0, !PT ;  /* 0x00000010455b7812 */ /* 0x000fe400078ec0ff */
[----:B------:R-:W-:-:S05]  /*0330*/  ISETP.GE.AND P2, PT, R7, RZ, PT ;  /* 0x000000ff0700720c */ /* 0x000fca0003f46270 */
[----:B-1----:R-:W1:Y:S02]  /*0340*/  MUFU.RCP R5, R5 ;  /* 0x0000000500057308 */ /* 0x002e640000001000 */
[----:B-1----:R-:W-:-:S06]  /*0350*/  IADD3 R2, R5, 0xffffffe, RZ ;  /* 0x0ffffffe05027810 */ /* 0x002fcc0007ffe0ff */
[----:B------:R1:W2:Y:S02]  /*0360*/  F2I.FTZ.U32.TRUNC.NTZ R3, R2 ;  /* 0x0000000200037305 */ /* 0x0002a4000021f000 */
[----:B-1----:R-:W-:Y:S02]  /*0370*/  IMAD.MOV.U32 R2, RZ, RZ, RZ ;  /* 0x000000ffff027224 */ /* 0x002fe400078e00ff */
[----:B--2---:R-:W-:-:S04]  /*0380*/  IMAD.MOV R6, RZ, RZ, -R3 ;  /* 0x000000ffff067224 */ /* 0x004fc800078e0a03 */
[----:B------:R-:W-:Y:S01]  /*0390*/  IMAD R9, R6, R13, RZ ;  /* 0x0000000d06097224 */ /* 0x000fe200078e02ff */
[----:B------:R-:W-:-:S03]  /*03a0*/  IABS R6, R4 ;  /* 0x0000000400067213 */ /* 0x000fc60000000000 */
[----:B------:R-:W-:-:S04]  /*03b0*/  IMAD.HI.U32 R3, R3, R9, R2 ;  /* 0x0000000903037227 */ /* 0x000fc800078e0002 */
[----:B------:R-:W-:Y:S02]  /*03c0*/  IMAD.MOV R6, RZ, RZ, -R6 ;  /* 0x000000ffff067224 */ /* 0x000fe400078e0a06 */
[----:B------:R-:W-:-:S04]  /*03d0*/  IMAD.HI.U32 R5, R3, R8, RZ ;  /* 0x0000000803057227 */ /* 0x000fc800078e00ff */
[----:B------:R-:W-:Y:S01]  /*03e0*/  IMAD R2, R5, R6, R8 ;  /* 0x0000000605027224 */ /* 0x000fe200078e0208 */
[----:B------:R-:W-:-:S04]  /*03f0*/  IABS R8, R11 ;  /* 0x0000000b00087213 */ /* 0x000fc80000000000 */
[----:B------:R-:W-:-:S13]  /*0400*/  ISETP.GT.U32.AND P1, PT, R13, R2, PT ;  /* 0x000000020d00720c */ /* 0x000fda0003f24070 */
[----:B------:R-:W-:Y:S01]  /*0410*/  @!P1 IMAD.IADD R2, R2, 0x1, -R13 ;  /* 0x0000000102029824 */ /* 0x000fe200078e0a0d */
[----:B------:R-:W-:-:S04]  /*0420*/  @!P1 IADD3 R5, R5, 0x1, RZ ;  /* 0x0000000105059810 */ /* 0x000fc80007ffe0ff */
[----:B------:R-:W-:Y:S01]  /*0430*/  ISETP.GE.U32.AND P0, PT, R2, R13, PT ;  /* 0x0000000d0200720c */ /* 0x000fe20003f06070 */
[----:B------:R-:W-:-:S04]  /*0440*/  IMAD.MOV.U32 R2, RZ, RZ, R8 ;  /* 0x000000ffff027224 */ /* 0x000fc800078e0008 */
[----:B------:R-:W-:-:S04]  /*0450*/  IMAD.HI.U32 R3, R3, R2, RZ ;  /* 0x0000000203037227 */ /* 0x000fc800078e00ff */
[----:B------:R-:W-:-:S04]  /*0460*/  IMAD R2, R3, R6, R2 ;  /* 0x0000000603027224 */ /* 0x000fc800078e0202 */
[----:B------:R-:W-:Y:S02]  /*0470*/  @P0 IADD3 R5, R5, 0x1, RZ ;  /* 0x0000000105050810 */ /* 0x000fe40007ffe0ff */
[----:B------:R-:W-:Y:S02]  /*0480*/  ISETP.GT.U32.AND P1, PT, R13, R2, PT ;  /* 0x000000020d00720c */ /* 0x000fe40003f24070 */
[----:B------:R-:W-:Y:S01]  /*0490*/  ISETP.NE.AND P0, PT, R4, RZ, PT ;  /* 0x000000ff0400720c */ /* 0x000fe20003f05270 */
[----:B------:R-:W-:Y:S01]  /*04a0*/  IMAD.MOV.U32 R6, RZ, RZ, R5 ;  /* 0x000000ffff067224 */ /* 0x000fe200078e0005 */
[----:B------:R-:W-:Y:S02]  /*04b0*/  LOP3.LUT R5, RZ, R4, RZ, 0x33, !PT ;  /* 0x00000004ff057212 */ /* 0x000fe400078e33ff */
[----:B------:R-:W-:Y:S01]  /*04c0*/  SHF.R.U32.HI R4, RZ, 0x1, R69 ;  /* 0x00000001ff047819 */ /* 0x000fe20000011645 */
[----:B------:R-:W-:Y:S01]  /*04d0*/  @!P2 IMAD.MOV R6, RZ, RZ, -R6 ;  /* 0x000000ffff06a224 */ /* 0x000fe200078e0a06 */
[----:B------:R-:W-:-:S02]  /*04e0*/  ISETP.GE.AND P2, PT, R11, RZ, PT ;  /* 0x000000ff0b00720c */ /* 0x000fc40003f46270 */
[----:B------:R-:W-:Y:S02]  /*04f0*/  SGXT.U32 R4, R4, 0x6 ;  /* 0x000000060404781a */ /* 0x000fe40000000000 */
[----:B------:R-:W-:Y:S01]  /*0500*/  SEL R3, R5, R6, !P0 ;  /* 0x0000000605037207 */ /* 0x000fe20004000000 */
[----:B------:R-:W-:-:S04]  /*0510*/  @!P1 IMAD.IADD R2, R2, 0x1, -R13 ;  /* 0x0000000102029824 */ /* 0x000fc800078e0a0d */
[----:B------:R-:W-:Y:S01]  /*0520*/  IMAD.SHL.U32 R3, R3, 0x80, RZ ;  /* 0x0000008003037824 */ /* 0x000fe200078e00ff */
[----:B------:R-:W-:-:S04]  /*0530*/  ISETP.GT.U32.AND P1, PT, R13, R2, PT ;  /* 0x000000020d00720c */ /* 0x000fc80003f24070 */
[C---:B------:R-:W-:Y:S02]  /*0540*/  LOP3.LUT R6, R3.reuse, R4, RZ, 0xfc, !PT ;  /* 0x0000000403067212 */ /* 0x040fe400078efcff */
[----:B------:R-:W-:Y:S02]  /*0550*/  LOP3.LUT R9, R3, 0x40, R4, 0xfe, !PT ;  /* 0x0000004003097812 */ /* 0x000fe400078efe04 */
[----:B------:R-:W-:Y:S02]  /*0560*/  PRMT R7, R6, 0x9910, RZ ;  /* 0x0000991006077816 */ /* 0x000fe400000000ff */
[----:B------:R-:W-:-:S03]  /*0570*/  PRMT R8, R9, 0x9910, RZ ;  /* 0x0000991009087816 */ /* 0x000fc600000000ff */
[----:B------:R-:W-:Y:S02]  /*0580*/  IMAD R7, R7, 0x2aab, RZ ;  /* 0x00002aab07077824 */ /* 0x000fe400078e02ff */
[----:B------:R-:W-:Y:S02]  /*0590*/  @!P1 IMAD.IADD R2, R2, 0x1, -R13 ;  /* 0x0000000102029824 */ /* 0x000fe400078e0a0d */
[----:B------:R-:W-:Y:S01]  /*05a0*/  IMAD R8, R8, 0x2aab, RZ ;  /* 0x00002aab08087824 */ /* 0x000fe200078e02ff */
[----:B------:R-:W-:Y:S01]  /*05b0*/  SHF.R.S32.HI R7, RZ, 0x10, R7 ;  /* 0x00000010ff077819 */ /* 0x000fe20000011407 */
[----:B------:R-:W-:-:S03]  /*05c0*/  @!P2 IMAD.MOV R2, RZ, RZ, -R2 ;  /* 0x000000ffff02a224 */ /* 0x000fc600078e0a02 */
[----:B------:R-:W-:Y:S02]  /*05d0*/  SHF.R.S32.HI R8, RZ, 0x10, R8 ;  /* 0x00000010ff087819 */ /* 0x000fe40000011408 */
[----:B------:R-:W-:Y:S02]  /*05e0*/  LOP3.LUT R11, R7, 0xffff, RZ, 0xc0, !PT ;  /* 0x0000ffff070b7812 */ /* 0x000fe400078ec0ff */
[----:B------:R-:W-:Y:S02]  /*05f0*/  SEL R5, R5, R2, !P0 ;  /* 0x0000000205057207 */ /* 0x000fe40004000000 */
[----:B------:R-:W-:Y:S02]  /*0600*/  LOP3.LUT R8, R8, 0xffff, RZ, 0xc0, !PT ;  /* 0x0000ffff08087812 */ /* 0x000fe400078ec0ff */
[----:B------:R-:W-:Y:S01]  /*0610*/  SHF.R.U32.HI R2, RZ, 0xf, R11 ;  /* 0x0000000fff027819 */ /* 0x000fe2000001160b */
[----:B------:R-:W-:Y:S01]  /*0620*/  IMAD R5, R0, 0x8, R5 ;  /* 0x0000000800057824 */ /* 0x000fe200078e0205 */
[----:B------:R-:W-:-:S02]  /*0630*/  SHF.R.U32.HI R7, RZ, 0xf, R8 ;  /* 0x0000000fff077819 */ /* 0x000fc40000011608 */
[----:B------:R-:W-:Y:S02]  /*0640*/  LEA.HI R0, R11, R2, RZ, 0x17 ;  /* 0x000000020b007211 */ /* 0x000fe400078fb8ff */
[----:B------:R-:W-:Y:S02]  /*0650*/  LEA.HI R7, R8, R7, RZ, 0x17 ;  /* 0x0000000708077211 */ /* 0x000fe400078fb8ff */
[----:B------:R-:W-:Y:S01]  /*0660*/  PRMT R11, R0, 0x9910, RZ ;  /* 0x00009910000b7816 */ /* 0x000fe200000000ff */
[----:B------:R-:W-:Y:S01]  /*0670*/  IMAD.SHL.U32 R0, R5, 0x40, RZ ;  /* 0x0000004005007824 */ /* 0x000fe200078e00ff */
[----:B------:R-:W-:Y:S02]  /*0680*/  LOP3.LUT R2, R69, 0x8, RZ, 0xc0, !PT ;  /* 0x0000000845027812 */ /* 0x000fe400078ec0ff */
[----:B------:R-:W-:Y:S01]  /*0690*/  PRMT R12, R7, 0x9910, RZ ;  /* 0x00009910070c7816 */ /* 0x000fe200000000ff */
[----:B------:R-:W-:Y:S01]  /*06a0*/  IMAD.MOV.U32 R7, RZ, RZ, R11 ;  /* 0x000000ffff077224 */ /* 0x000fe200078e000b */
[----:B------:R-:W-:Y:S01]  /*06b0*/  SHF.R.S32.HI R8, RZ, 0x19, R5 ;  /* 0x00000019ff087819 */ /* 0x000fe20000011405 */
[----:B------:R-:W-:Y:S01]  /*06c0*/  IMAD.SHL.U32 R11, R2, 0x2, RZ ;  /* 0x00000002020b7824 */ /* 0x000fe200078e00ff */
[----:B------:R-:W-:Y:S01]  /*06d0*/  LOP3.LUT R5, R0, R4, RZ, 0xfc, !PT ;  /* 0x0000000400057212 */ /* 0x000fe200078efcff */
[----:B------:R-:W-:Y:S01]  /*06e0*/  IMAD R7, R7, 0xc00, RZ ;  /* 0x00000c0007077824 */ /* 0x000fe200078e02ff */
[----:B------:R-:W-:Y:S01]  /*06f0*/  SGXT R8, R8, 0x1 ;  /* 0x000000010808781a */ /* 0x000fe20000000200 */
[----:B------:R-:W-:Y:S01]  /*0700*/  IMAD R2, R12, 0xc00, RZ ;  /* 0x00000c000c027824 */ /* 0x000fe200078e02ff */
[----:B------:R-:W-:Y:S01]  /*0710*/  LOP3.LUT R85, R10, R11, RZ, 0x3c, !PT ;  /* 0x0000000b0a557212 */ /* 0x000fe200078e3cff */
[----:B------:R-:W-:Y:S01]  /*0720*/  IMAD.MOV R7, RZ, RZ, -R7 ;  /* 0x000000ffff077224 */ /* 0x000fe200078e0a07 */
[----:B------:R-:W-:Y:S01]  /*0730*/  LEA.HI R8, R8, R5, RZ, 0x9 ;  /* 0x0000000508087211 */ /* 0x000fe200078f48ff */
[----:B------:R-:W-:Y:S01]  /*0740*/  IMAD.MOV R2, RZ, RZ, -R2 ;  /* 0x000000ffff027224 */ /* 0x000fe200078e0a02 */
[----:B------:R-:W-:Y:S01]  /*0750*/  CS2R R12, SRZ ;  /* 0x00000000000c7805 */ /* 0x000fe2000001ff00 */
[----:B------:R-:W-:Y:S01]  /*0760*/  IMAD R85, R4, 0x20, R85 ;  /* 0x0000002004557824 */ /* 0x000fe200078e0255 */
[----:B------:R-:W-:-:S02]  /*0770*/  LOP3.LUT R8, R8, 0x3ffe00, RZ, 0xc0, !PT ;  /* 0x003ffe0008087812 */ /* 0x000fc400078ec0ff */
[----:B------:R-:W-:Y:S02]  /*0780*/  PRMT R7, R7, 0x7710, RZ ;  /* 0x0000771007077816 */ /* 0x000fe400000000ff */
[----:B------:R-:W-:Y:S01]  /*0790*/  PRMT R2, R2, 0x7710, RZ ;  /* 0x0000771002027816 */ /* 0x000fe200000000ff */
[----:B------:R-:W-:Y:S01]  /*07a0*/  IMAD.IADD R8, R5, 0x1, -R8 ;  /* 0x0000000105087824 */ /* 0x000fe200078e0a08 */
[----:B------:R-:W-:Y:S01]  /*07b0*/  LOP3.LUT R4, R69, 0x7, RZ, 0xc0, !PT ;  /* 0x0000000745047812 */ /* 0x000fe200078ec0ff */
[----:B------:R-:W-:Y:S01]  /*07c0*/  IMAD.IADD R6, R6, 0x1, R7 ;  /* 0x0000000106067824 */ /* 0x000fe200078e0207 */
[----:B------:R-:W-:Y:S01]  /*07d0*/  LOP3.LUT R5, R84, 0x10, RZ, 0xc0, !PT ;  /* 0x0000001054057812 */ /* 0x000fe200078ec0ff */
[----:B------:R-:W-:Y:S01]  /*07e0*/  IMAD.IADD R9, R9, 0x1, R2 ;  /* 0x0000000109097824 */ /* 0x000fe200078e0202 */
[----:B------:R-:W-:Y:S01]  /*07f0*/  LOP3.LUT R68, R4, 0x20, RZ, 0xfc, !PT ;  /* 0x0000002004447812 */ /* 0x000fe200078efcff */
[----:B------:R-:W-:Y:S01]  /*0800*/  IMAD.SHL.U32 R2, R69, 0x4, RZ ;  /* 0x0000000445027824 */ /* 0x000fe200078e00ff */
[----:B------:R-:W-:Y:S01]  /*0810*/  PRMT R73, R6, 0x9910, RZ ;  /* 0x0000991006497816 */ /* 0x000fe200000000ff */
[----:B------:R-:W-:Y:S01]  /*0820*/  IMAD R71, R8, 0xc00, RZ ;  /* 0x00000c0008477824 */ /* 0x000fe200078e02ff */
[----:B------:R-:W-:-:S02]  /*0830*/  LOP3.LUT R4, R5, 0x8, R84, 0xf8, !PT ;  /* 0x0000000805047812 */ /* 0x000fc400078ef854 */
[----:B------:R-:W-:Y:S01]  /*0840*/  PRMT R75, R9, 0x9910, RZ ;  /* 0x00009910094b7816 */ /* 0x000fe200000000ff */
[----:B------:R-:W-:Y:S01]  /*0850*/  IMAD R73, R73, 0xc00, RZ ;  /* 0x00000c0049497824 */ /* 0x000fe200078e02ff */
[----:B------:R-:W-:Y:S01]  /*0860*/  LOP3.LUT R11, R11, 0x10, R2, 0x78, !PT ;  /* 0x000000100b0b7812 */ /* 0x000fe200078e7802 */
[----:B------:R-:W-:Y:S01]  /*0870*/  CS2R R8, SRZ ;  /* 0x0000000000087805 */ /* 0x000fe2000001ff00 */
[----:B------:R-:W-:Y:S01]  /*0880*/  LOP3.LUT R4, R4, 0x7, R69, 0xf8, !PT ;  /* 0x0000000704047812 */ /* 0x000fe200078ef845 */
[----:B------:R-:W-:Y:S01]  /*0890*/  IMAD R75, R75, 0xc00, RZ ;  /* 0x00000c004b4b7824 */ /* 0x000fe200078e02ff */
[-C--:B------:R-:W-:Y:S02]  /*08a0*/  LOP3.LUT R7, R71, R10.reuse, RZ, 0xfc, !PT ;  /* 0x0000000a47077212 */ /* 0x080fe400078efcff */
[----:B------:R-:W-:Y:S01]  /*08b0*/  LOP3.LUT R5, R68, 0x8, R84, 0xf8, !PT ;  /* 0x0000000844057812 */ /* 0x000fe200078ef854 */
[----:B------:R-:W-:Y:S01]  /*08c0*/  IMAD R86, R4, 0x20, R11 ;  /* 0x0000002004567824 */ /* 0x000fe200078e020b */
[----:B------:R-:W-:-:S02]  /*08d0*/  LOP3.LUT R4, R73, R10, RZ, 0xfc, !PT ;  /* 0x0000000a49047212 */ /* 0x000fc400078efcff */
[----:B------:R-:W-:Y:S02]  /*08e0*/  LOP3.LUT R10, R75, R10, RZ, 0xfc, !PT ;  /* 0x0000000a4b0a7212 */ /* 0x000fe400078efcff */
[C---:B------:R-:W-:Y:S02]  /*08f0*/  IADD3 R94, P0, R7.reuse, c[0x0][0x160], RZ ;  /* 0x00005800075e7a10 */ /* 0x040fe40007f1e0ff */
[----:B------:R-:W-:Y:S02]  /*0900*/  IADD3 R104, P1, R4, c[0x0][0x168], RZ ;  /* 0x00005a0004687a10 */ /* 0x000fe40007f3e0ff */
[----:B------:R-:W-:Y:S01]  /*0910*/  IADD3 R100, P2, R10, c[0x0][0x168], RZ ;  /* 0x00005a000a647a10 */ /* 0x000fe20007f5e0ff */
[----:B------:R-:W-:Y:S01]  /*0920*/  IMAD.MOV.U32 R70, RZ, RZ, R94 ;  /* 0x000000ffff467224 */ /* 0x000fe200078e005e */
[----:B------:R-:W-:Y:S01]  /*0930*/  LEA.HI.X.SX32 R95, R7, c[0x0][0x164], 0x1, P0 ;  /* 0x00005900075f7a11 */ /* 0x000fe200000f0eff */
[----:B------:R-:W-:Y:S01]  /*0940*/  IMAD.MOV.U32 R72, RZ, RZ, R104 ;  /* 0x000000ffff487224 */ /* 0x000fe200078e0068 */
[----:B------:R-:W-:Y:S01]  /*0950*/  LEA.HI.X.SX32 R105, R4, c[0x0][0x16c], 0x1, P1 ;  /* 0x00005b0004697a11 */ /* 0x000fe200008f0eff */
[----:B------:R-:W-:Y:S01]  /*0960*/  IMAD.MOV.U32 R74, RZ, RZ, R100 ;  /* 0x000000ffff4a7224 */ /* 0x000fe200078e0064 */
[----:B------:R-:W-:Y:S01]  /*0970*/  LEA.HI.X.SX32 R101, R10, c[0x0][0x16c], 0x1, P2 ;  /* 0x00005b000a657a11 */ /* 0x000fe200010f0eff */
[----:B------:R1:W-:Y:S01]  /*0980*/  LDGSTS.E.BYPASS.128 [R85+0x2000], [R94.64] ;  /* 0x020000005e557fae */ /* 0x0003e2000b901c46 */
[----:B------:R-:W-:-:S02]  /*0990*/  LEA.HI.X.SX32 R71, R71, c[0x0][0x164], 0x1, P0 ;  /* 0x0000590047477a11 */ /* 0x000fc400000f0eff */
[----:B------:R-:W-:Y:S01]  /*09a0*/  LEA.HI.X.SX32 R73, R73, c[0x0][0x16c], 0x1, P1 ;  /* 0x00005b0049497a11 */ /* 0x000fe200008f0eff */
[----:B------:R-:W0:Y:S01]  /*09b0*/  LDGDEPBAR ;  /* 0x00000000000079af */ /* 0x000e220000000000 */
[----:B------:R-:W-:Y:S02]  /*09c0*/  LEA.HI.X.SX32 R75, R75, c[0x0][0x16c], 0x1, P2 ;  /* 0x00005b004b4b7a11 */ /* 0x000fe400010f0eff */
[----:B------:R-:W-:Y:S01]  /*09d0*/  LOP3.LUT R6, R5, 0x10, R84, 0xf8, !PT ;  /* 0x0000001005067812 */ /* 0x000fe200078ef854 */
[----:B------:R2:W-:Y:S01]  /*09e0*/  LDGSTS.E.BYPASS.128 [R85], [R104.64] ;  /* 0x0000000068557fae */ /* 0x0005e2000b901c46 */
[----:B------:R-:W-:Y:S01]  /*09f0*/  LOP3.LUT R68, R68, 0x8, R69, 0xf8, !PT ;  /* 0x0000000844447812 */ /* 0x000fe200078ef845 */
[----:B------:R-:W-:Y:S02]  /*0a00*/  CS2R R4, SRZ ;  /* 0x0000000000047805 */ /* 0x000fe4000001ff00 */
[----:B------:R3:W-:Y:S01]  /*0a10*/  LDGSTS.E.BYPASS.128 [R85+0x800], [R100.64] ;  /* 0x0080000064557fae */ /* 0x0007e2000b901c46 */
[----:B-1----:R-:W-:Y:S01]  /*0a20*/  LOP3.LUT R95, R69, 0x10, R2, 0x48, !PT ;  /* 0x00000010455f7812 */ /* 0x002fe200078e4802 */
[----:B------:R-:W-:Y:S01]  /*0a30*/  IMAD R87, R6, 0x20, R11 ;  /* 0x0000002006577824 */ /* 0x000fe200078e020b */
[----:B------:R-:W-:Y:S01]  /*0a40*/  IADD3 R94, P2, R94, 0x40, RZ ;  /* 0x000000405e5e7810 */ /* 0x000fe20007f5e0ff */
[----:B------:R-:W0:Y:S01]  /*0a50*/  LDGDEPBAR ;  /* 0x00000000000079af */ /* 0x000e220000000000 */
[----:B------:R-:W-:Y:S01]  /*0a60*/  CS2R R6, SRZ ;  /* 0x0000000000067805 */ /* 0x000fe2000001ff00 */
[----:B------:R-:W-:Y:S01]  /*0a70*/  IMAD R93, R68, 0x20, R95 ;  /* 0x00000020445d7824 */ /* 0x000fe200078e025f */
[----:B------:R-:W-:Y:S01]  /*0a80*/  CS2R R10, SRZ ;  /* 0x00000000000a7805 */ /* 0x000fe2000001ff00 */
[----:B------:R-:W-:Y:S01]  /*0a90*/  BAR.SYNC.DEFER_BLOCKING 0x0 ;  /* 0x0000000000007b1d */ /* 0x000fe20000010000 */
[----:B--2---:R-:W-:Y:S01]  /*0aa0*/  IADD3 R104, P1, R104, 0x40, RZ ;  /* 0x0000004068687810 */ /* 0x004fe20007f3e0ff */
[----:B------:R-:W-:Y:S01]  /*0ab0*/  IMAD.X R105, RZ, RZ, R71, P2 ;  /* 0x000000ffff697224 */ /* 0x000fe200010e0647 */
[----:B------:R-:W-:-:S02]  /*0ac0*/  LOP3.LUT R95, R95, 0x1e0, R88, 0xf8, !PT ;  /* 0x000001e05f5f7812 */ /* 0x000fc400078ef858 */
[----:B---3--:R-:W-:Y:S01]  /*0ad0*/  IADD3 R100, P0, R100, 0x40, RZ ;  /* 0x0000004064647810 */ /* 0x008fe20007f1e0ff */
[----:B------:R-:W-:-:S04]  /*0ae0*/  IMAD.X R109, RZ, RZ, R73, P1 ;  /* 0x000000ffff6d7224 */ /* 0x000fc800008e0649 */
[----:B------:R-:W-:Y:S01]  /*0af0*/  IMAD.X R111, RZ, RZ, R75, P0 ;  /* 0x000000ffff6f7224 */ /* 0x000fe200000e064b */
[----:B------:R-:W-:Y:S01]  /*0b00*/  @!PT LDS RZ, [RZ] ;  /* 0x00000000fffff984 */ /* 0x000fe20000000800 */
[----:B------:R-:W-:Y:S01]  /*0b10*/  @!PT LDS RZ, [RZ] ;  /* 0x00000000fffff984 */ /* 0x000fe20000000800 */
[----:B------:R-:W-:Y:S01]  /*0b20*/  @!PT LDS RZ, [RZ] ;  /* 0x00000000fffff984 */ /* 0x000fe20000000800 */
[----:B------:R1:W-:Y:S04]  /*0b30*/  LDGSTS.E.BYPASS.128 [R85+0x2800], [R70.64+0x20] ;  /* 0x0280002046557fae */ /* 0x0003e8000b901c46 */
[----:B------:R-:W0:Y:S04]  /*0b40*/  LDGDEPBAR ;  /* 0x00000000000079af */ /* 0x000e280000000000 */
[----:B------:R1:W-:Y:S04]  /*0b50*/  LDGSTS.E.BYPASS.128 [R85+0x1000], [R72.64+0x20] ;  /* 0x0100002048557fae */ /* 0x0003e8000b901c46 */
[----:B------:R1:W-:Y:S04]  /*0b60*/  LDGSTS.E.BYPASS.128 [R85+0x1800], [R74.64+0x20] ;  /* 0x018000204a557fae */ /* 0x0003e8000b901c46 */
[----:B------:R-:W0:Y:S02]  /*0b70*/  LDGDEPBAR ;  /* 0x00000000000079af */ /* 0x000e240000000000 */
.L_x_0:
[----:B------:R-:W-:Y:S01]  /*0b80*/  UIADD3 UR4, UR4, 0x1, URZ ;  /* 0x0000000104047890 */ /* 0x000fe2000fffe03f */
[----:B------:R-:W-:-:S04]  /*0b90*/  DEPBAR.LE SB0, 0x2 ;  /* 0x000080800000791a */ /* 0x000fc80000000000 */
[----:B------:R-:W-:Y:S01]  /*0ba0*/  UISETP.GE.AND UP0, UPT, UR4, 0x2, UPT ;  /* 0x000000020400788c */ /* 0x000fe2000bf06270 */
[----:B------:R-:W-:Y:S01]  /*0bb0*/  IADD3 R92, R92, 0x1, RZ ;  /* 0x000000015c5c7810 */ /* 0x000fe20007ffe0ff */
[----:B------:R-:W-:Y:S01]  /*0bc0*/  BAR.SYNC.DEFER_BLOCKING 0x0 ;  /* 0x0000000000007b1d */ /* 0x000fe20000010000 */
[----:B------:R-:W-:Y:S01]  /*0bd0*/  ISETP.GE.U32.AND P0, PT, R90, 0x5e, PT ;  /* 0x0000005e5a00780c */ /* 0x000fe20003f06070 */
[----:B------:R-:W-:Y:S01]  /*0be0*/  USEL UR4, UR4, URZ, !UP0 ;  /* 0x0000003f04047287 */ /* 0x000fe2000c000000 */
[C---:B------:R-:W-:Y:S02]  /*0bf0*/  ISETP.GE.AND P1, PT, R92.reuse, 0x2, PT ;  /* 0x000000025c00780c */ /* 0x040fe40003f26270 */
[----:B------:R-:W-:Y:S01]  /*0c00*/  ISETP.GE.U32.AND.EX P0, PT, R89, RZ, PT, P0 ;  /* 0x000000ff5900720c */ /* 0x000fe20003f06100 */
[----:B------:R-:W-:Y:S01]  /*0c10*/  ULEA UR5, UR4, 0x2000, 0xb ;  /* 0x0000200004057891 */ /* 0x000fe2000f8e583f */
[----:B------:R-:W-:Y:S01]  /*0c20*/  SEL R92, R92, RZ, !P1 ;  /* 0x000000ff5c5c7207 */ /* 0x000fe20004800000 */
[----:B------:R-:W-:-:S04]  /*0c30*/  IMAD.U32 R106, RZ, RZ, UR4 ;  /* 0x00000004ff6a7e24 */ /* 0x000fc8000f8e00ff */
[C---:B------:R-:W-:Y:S02]  /*0c40*/  IMAD R101, R106.reuse, 0x1000, R86 ;  /* 0x000010006a657824 */ /* 0x040fe400078e0256 */
[----:B------:R-:W-:Y:S01]  /*0c50*/  IMAD R106, R106, 0x1000, R87 ;  /* 0x000010006a6a7824 */ /* 0x000fe200078e0257 */
[----:B-1----:R-:W-:Y:S04]  /*0c60*/  LDSM.16.M88.4 R68, [R95+UR5] ;  /* 0x000000055f44783b */ /* 0x002fe80008000200 */
[----:B------:R-:W1:Y:S04]  /*0c70*/  LDSM.16.M88.2 R96, [R101] ;  /* 0x000000006560783b */ /* 0x000e680000000100 */
[----:B------:R-:W2:Y:S04]  /*0c80*/  LDSM.16.M88.2 R106, [R106] ;  /* 0x000000006a6a783b */ /* 0x000ea80000000100 */
[----:B------:R-:W3:Y:S04]  /*0c90*/  LDSM.16.M88.2 R98, [R101+0x800] ;  /* 0x000800006562783b */ /* 0x000ee80000000100 */
[----:B------:R-:W4:Y:S04]  /*0ca0*/  LDSM.16.M88.2 R102, [R101+0xc00] ;  /* 0x000c00006566783b */ /* 0x000f280000000100 */
[----:B------:R-:W3:Y:S04]  /*0cb0*/  LDSM.16.M88.4 R72, [R95+UR5+0x200] ;  /* 0x000200055f48783b */ /* 0x000ee80008000200 */
[----:B------:R-:W4:Y:S04]  /*0cc0*/  LDSM.16.M88.4 R76, [R93+UR5] ;  /* 0x000000055d4c783b */ /* 0x000f280008000200 */
[----:B------:R-:W4:Y:S01]  /*0cd0*/  LDSM.16.M88.4 R80, [R95+UR5+0x600] ;  /* 0x000600055f50783b */ /* 0x000f220008000200 */
[C---:B-1----:R-:W-:Y:S08]  /*0ce0*/  IMMA.16832.S8.S8.SAT R64, R68.reuse.ROW, R96.COL, R64 ;  /* 0x0000006044407237 */ /* 0x042ff00000445c40 */
[C---:B--2---:R-:W-:Y:S08]  /*0cf0*/  IMMA.16832.S8.S8.SAT R60, R68.reuse.ROW, R106.COL, R60 ;  /* 0x0000006a443c7237 */ /* 0x044ff00000445c3c */
[C---:B---3--:R-:W-:Y:S08]  /*0d00*/  IMMA.16832.S8.S8.SAT R56, R68.reuse.ROW, R98.COL, R56 ;  /* 0x0000006244387237 */ /* 0x048ff00000445c38 */
[----:B----4-:R-:W-:Y:S07]  /*0d10*/  IMMA.16832.S8.S8.SAT R52, R68.ROW, R102.COL, R52 ;  /* 0x0000006644347237 */ /* 0x010fee0000445c34 */
[----:B------:R-:W-:Y:S01]  /*0d20*/  IMAD.MOV.U32 R68, RZ, RZ, R94 ;  /* 0x000000ffff447224 */ /* 0x000fe200078e005e */
[----:B------:R-:W-:Y:S01]  /*0d30*/  IMMA.16832.S8.S8.SAT R36, R72.ROW, R96.COL, R36 ;  /* 0x0000006048247237 */ /* 0x000fe20000445c24 */
[----:B------:R-:W-:Y:S01]  /*0d40*/  IMAD.MOV.U32 R69, RZ, RZ, R105 ;  /* 0x000000ffff457224 */ /* 0x000fe200078e0069 */
[----:B------:R-:W-:Y:S01]  /*0d50*/  IADD3 R94, P3, R94, 0x20, RZ ;  /* 0x000000205e5e7810 */ /* 0x000fe20007f7e0ff */
[----:B------:R-:W-:-:S04]  /*0d60*/  IMAD R71, R92, 0x1000, R85 ;  /* 0x000010005c477824 */ /* 0x000fc800078e0255 */
[----:B------:R-:W-:Y:S01]  /*0d70*/  IMAD.X R105, RZ, RZ, R105, P3 ;  /* 0x000000ffff697224 */ /* 0x000fe200018e0669 */
[C---:B------:R-:W-:Y:S08]  /*0d80*/  IMMA.16832.S8.S8.SAT R40, R72.reuse.ROW, R106.COL, R40 ;  /* 0x0000006a48287237 */ /* 0x040ff00000445c28 */
[C---:B------:R-:W-:Y:S08]  /*0d90*/  IMMA.16832.S8.S8.SAT R44, R72.reuse.ROW, R98.COL, R44 ;  /* 0x00000062482c7237 */ /* 0x040ff00000445c2c */
[----:B------:R-:W-:Y:S07]  /*0da0*/  IMMA.16832.S8.S8.SAT R48, R72.ROW, R102.COL, R48 ;  /* 0x0000006648307237 */ /* 0x000fee0000445c30 */
[----:B------:R-:W-:Y:S01]  /*0db0*/  IMAD R73, R92, 0x800, R85 ;  /* 0x000008005c497824 */ /* 0x000fe200078e0255 */
[----:B------:R-:W-:Y:S01]  /*0dc0*/  BAR.SYNC.DEFER_BLOCKING 0x0 ;  /* 0x0000000000007b1d */ /* 0x000fe20000010000 */
[C---:B------:R-:W-:Y:S08]  /*0dd0*/  IMMA.16832.S8.S8.SAT R28, R76.reuse.ROW, R96.COL, R28 ;  /* 0x000000604c1c7237 */ /* 0x040ff00000445c1c */
[C---:B------:R-:W-:Y:S08]  /*0de0*/  IMMA.16832.S8.S8.SAT R4, R76.reuse.ROW, R106.COL, R4 ;  /* 0x0000006a4c047237 */ /* 0x040ff00000445c04 */
[C---:B------:R-:W-:Y:S01]  /*0df0*/  IMMA.16832.S8.S8.SAT R20, R76.reuse.ROW, R98.COL, R20 ;  /* 0x000000624c147237 */ /* 0x040fe20000445c14 */
[----:B------:R-:W-:Y:S01]  /*0e00*/  @!PT LDS RZ, [RZ] ;  /* 0x00000000fffff984 */ /* 0x000fe20000000800 */
[----:B------:R-:W-:Y:S01]  /*0e10*/  @!PT LDS RZ, [RZ] ;  /* 0x00000000fffff984 */ /* 0x000fe20000000800 */
[----:B------:R-:W-:Y:S01]  /*0e20*/  @!PT LDS RZ, [RZ] ;  /* 0x00000000fffff984 */ /* 0x000fe20000000800 */
[----:B------:R1:W-:Y:S07]  /*0e30*/  LDGSTS.E.BYPASS.128 [R73+0x2000], [R68.64], !P0 ;  /* 0x0200000044497fae */ /* 0x0003ee000c101c46 */
[----:B------:R-:W-:Y:S01]  /*0e40*/  IMMA.16832.S8.S8.SAT R32, R76.ROW, R102.COL, R32 ;  /* 0x000000664c207237 */ /* 0x000fe20000445c20 */
[----:B------:R-:W0:Y:S07]  /*0e50*/  LDGDEPBAR ;  /* 0x00000000000079af */ /* 0x000e2e0000000000 */
[----:B------:R-:W-:Y:S01]  /*0e60*/  IMMA.16832.S8.S8.SAT R8, R80.ROW, R96.COL, R8 ;  /* 0x0000006050087237 */ /* 0x000fe20000445c08 */
[----:B-1----:R-:W-:Y:S01]  /*0e70*/  IMAD.MOV.U32 R68, RZ, RZ, R104 ;  /* 0x000000ffff447224 */ /* 0x002fe200078e0068 */
[----:B------:R-:W-:Y:S01]  /*0e80*/  IADD3 R104, P2, R104, 0x20, RZ ;  /* 0x0000002068687810 */ /* 0x000fe20007f5e0ff */
[----:B------:R-:W-:-:S05]  /*0e90*/  IMAD.MOV.U32 R69, RZ, RZ, R109 ;  /* 0x000000ffff457224 */ /* 0x000fca00078e006d */
[C---:B------:R-:W-:Y:S01]  /*0ea0*/  IMMA.16832.S8.S8.SAT R12, R80.reuse.ROW, R106.COL, R12 ;  /* 0x0000006a500c7237 */ /* 0x040fe20000445c0c */
[----:B------:R-:W-:Y:S01]  /*0eb0*/  IMAD.X R109, RZ, RZ, R109, P2 ;  /* 0x000000ffff6d7224 */ /* 0x000fe200010e066d */
[----:B------:R1:W-:Y:S06]  /*0ec0*/  LDGSTS.E.BYPASS.128 [R71], [R68.64], !P0 ;  /* 0x0000000044477fae */ /* 0x0003ec000c101c46 */
[----:B------:R-:W-:Y:S01]  /*0ed0*/  IMMA.16832.S8.S8.SAT R16, R80.ROW, R98.COL, R16 ;  /* 0x0000006250107237 */ /* 0x000fe20000445c10 */
[----:B-1----:R-:W-:Y:S01]  /*0ee0*/  IMAD.MOV.U32 R68, RZ, RZ, R100 ;  /* 0x000000ffff447224 */ /* 0x002fe200078e0064 */
[----:B------:R-:W-:Y:S01]  /*0ef0*/  IADD3 R100, P1, R100, 0x20, RZ ;  /* 0x0000002064647810 */ /* 0x000fe20007f3e0ff */
[----:B------:R-:W-:-:S05]  /*0f00*/  IMAD.MOV.U32 R69, RZ, RZ, R111 ;  /* 0x000000ffff457224 */ /* 0x000fca00078e006f */
[----:B------:R-:W-:Y:S01]  /*0f10*/  IMMA.16832.S8.S8.SAT R24, R80.ROW, R102.COL, R24 ;  /* 0x0000006650187237 */ /* 0x000fe20000445c18 */
[----:B------:R-:W-:Y:S01]  /*0f20*/  IMAD.X R111, RZ, RZ, R111, P1 ;  /* 0x000000ffff6f7224 */ /* 0x000fe200008e066f */
[----:B------:R1:W-:Y:S01]  /*0f30*/  LDGSTS.E.BYPASS.128 [R71+0x800], [R68.64], !P0 ;  /* 0x0080000044477fae */ /* 0x0003e2000c101c46 */
[----:B------:R-:W-:-:S03]  /*0f40*/  IADD3 R90, P0, R90, 0x1, RZ ;  /* 0x000000015a5a7810 */ /* 0x000fc60007f1e0ff */
[----:B------:R-:W0:Y:S02]  /*0f50*/  LDGDEPBAR ;  /* 0x00000000000079af */ /* 0x000e240000000000 */
[----:B------:R-:W-:Y:S01]  /*0f60*/  IMAD.X R89, RZ, RZ, R89, P0 ;  /* 0x000000ffff597224 */ /* 0x000fe200000e0659 */
[----:B------:R-:W-:-:S04]  /*0f70*/  ISETP.NE.U32.AND P0, PT, R90, 0x60, PT ;  /* 0x000000605a00780c */ /* 0x000fc80003f05070 */
[----:B------:R-:W-:-:S13]  /*0f80*/  ISETP.NE.AND.EX P0, PT, R89, RZ, PT, P0 ;  /* 0x000000ff5900720c */ /* 0x000fda0003f05300 */
[----:B-1----:R-:W-:Y:S05]  /*0f90*/  @P0 BRA `(.L_x_0) ;  /* 0xfffffbe000000947 */ /* 0x002fea000383ffff */
[----:B------:R-:W1:Y:S01]  /*0fa0*/  S2R R68, SR_TID.X ;  /* 0x0000000000447919 */ /* 0x000e620000002100 */
[----:B------:R-:W-:Y:S01]  /*0fb0*/  LOP3.LUT R71, R88, 0x180, RZ, 0xc0, !PT ;  /* 0x0000018058477812 */ /* 0x000fe200078ec0ff */
[----:B------:R-:W-:-:S04]  /*0fc0*/  DEPBAR.LE SB0, 0x0 ;  /* 0x000080000000791a */ /* 0x000fc80000000000 */
[----:B------:R-:W-:Y:S02]  /*0fd0*/  LOP3.LUT R70, R2, 0x1fc, RZ, 0xc0, !PT ;  /* 0x000001fc02467812 */ /* 0x000fe400078ec0ff */
[--C-:B------:R-:W-:Y:S02]  /*0fe0*/  LOP3.LUT R83, R3, 0x7c, R2.reuse, 0xf8, !PT ;  /* 0x0000007c03537812 */ /* 0x100fe400078ef802 */
[----:B------:R-:W-:Y:S02]  /*0ff0*/  LOP3.LUT R3, R70, 0x200, RZ, 0xfc, !PT ;  /* 0x0000020046037812 */ /* 0x000fe400078efcff */
[----:B------:R-:W-:Y:S02]  /*1000*/  SHF.R.U32.HI R2, RZ, 0x3, R2 ;  /* 0x00000003ff027819 */ /* 0x000fe40000011602 */
[----:B------:R-:W-:Y:S02]  /*1010*/  SHF.R.U32.HI R3, RZ, 0x3, R3 ;  /* 0x00000003ff037819 */ /* 0x000fe40000011603 */
[----:B------:R-:W-:-:S02]  /*1020*/  LOP3.LUT R81, R2, 0x30, RZ, 0xc0, !PT ;  /* 0x0000003002517812 */ /* 0x000fc400078ec0ff */
[----:B------:R-:W-:Y:S02]  /*1030*/  LOP3.LUT R3, R3, 0x70, RZ, 0xc0, !PT ;  /* 0x0000007003037812 */ /* 0x000fe400078ec0ff */
[C---:B------:R-:W-:Y:S01]  /*1040*/  LOP3.LUT R2, R70.reuse, 0x600, RZ, 0xfc, !PT ;  /* 0x0000060046027812 */ /* 0x040fe200078efcff */
[C---:B------:R-:W-:Y:S01]  /*1050*/  IMAD R81, R70.reuse, 0x4, R81 ;  /* 0x0000000446517824 */ /* 0x040fe200078e0251 */
[----:B------:R-:W-:Y:S01]  /*1060*/  BAR.SYNC.DEFER_BLOCKING 0x0 ;  /* 0x0000000000007b1d */ /* 0x000fe20000010000 */
[----:B------:R-:W-:Y:S01]  /*1070*/  ISETP.GE.AND P0, PT, R83, 0xc00, PT ;  /* 0x00000c005300780c */ /* 0x000fe20003f06270 */
[----:B------:R-:W-:Y:S01]  /*1080*/  IMAD R80, R70, 0x4, R3 ;  /* 0x0000000446507824 */ /* 0x000fe200078e0203 */
[----:B-1----:R-:W-:Y:S01]  /*1090*/  SHF.R.U32.HI R69, RZ, 0x5, R68 ;  /* 0x00000005ff457819 */ /* 0x002fe20000011644 */
[----:B------:R-:W-:Y:S01]  /*10a0*/  IMAD.SHL.U32 R68, R68, 0x2, RZ ;  /* 0x0000000244447824 */ /* 0x000fe200078e00ff */
[----:B------:R-:W-:Y:S02]  /*10b0*/  SHF.R.U32.HI R2, RZ, 0x3, R2 ;  /* 0x00000003ff027819 */ /* 0x000fe40000011602 */
[----:B------:R-:W-:-:S02]  /*10c0*/  SGXT.U32 R69, R69, 0x2 ;  /* 0x000000024545781a */ /* 0x000fc40000000000 */
[----:B------:R-:W-:Y:S02]  /*10d0*/  LOP3.LUT R68, R71, 0x6, R68, 0xf8, !PT ;  /* 0x0000000647447812 */ /* 0x000fe400078ef844 */
[----:B------:R-:W-:Y:S02]  /*10e0*/  LOP3.LUT R0, R69, R0, RZ, 0xfc, !PT ;  /* 0x0000000045007212 */ /* 0x000fe400078efcff */
[----:B------:R-:W-:Y:S01]  /*10f0*/  LOP3.LUT R71, R2, 0xf0, RZ, 0xc0, !PT ;  /* 0x000000f002477812 */ /* 0x000fe200078ec0ff */
[----:B------:R-:W-:Y:S01]  /*1100*/  IMAD R91, R91, 0x20, R68 ;  /* 0x000000205b5b7824 */ /* 0x000fe200078e0244 */
[----:B------:R-:W-:Y:S02]  /*1110*/  LOP3.LUT R68, R70, 0x400, RZ, 0xfc, !PT ;  /* 0x0000040046447812 */ /* 0x000fe400078efcff */
[----:B------:R-:W-:Y:S01]  /*1120*/  LOP3.LUT R72, R0, 0x4, RZ, 0xfc, !PT ;  /* 0x0000000400487812 */ /* 0x000fe200078efcff */
[----:B------:R-:W-:Y:S01]  /*1130*/  IMAD R2, R70, 0x4, R71 ;  /* 0x0000000446027824 */ /* 0x000fe200078e0247 */
[----:B------:R-:W-:-:S02]  /*1140*/  SHF.R.U32.HI R68, RZ, 0x3, R68 ;  /* 0x00000003ff447819 */ /* 0x000fc40000011644 */
[----:B------:R-:W-:Y:S02]  /*1150*/  LOP3.LUT R84, R91, 0x18, R84, 0xf8, !PT ;  /* 0x000000185b547812 */ /* 0x000fe400078ef854 */
[----:B------:R-:W-:Y:S02]  /*1160*/  LOP3.LUT R69, R68, 0xb0, RZ, 0xc0, !PT ;  /* 0x000000b044457812 */ /* 0x000fe400078ec0ff */
[----:B------:R-:W-:Y:S01]  /*1170*/  LOP3.LUT R68, R0, 0x8, RZ, 0xfc, !PT ;  /* 0x0000000800447812 */ /* 0x000fe200078efcff */
[----:B------:R-:W-:Y:S01]  /*1180*/  IMAD.SHL.U32 R84, R84, 0x4, RZ ;  /* 0x0000000454547824 */ /* 0x000fe200078e00ff */
[----:B------:R-:W-:Y:S01]  /*1190*/  ISETP.LT.AND P2, PT, R72, 0x200, !P0 ;  /* 0x000002004800780c */ /* 0x000fe20004741270 */
[----:B------:R-:W-:Y:S01]  /*11a0*/  IMAD R3, R70, 0x4, R69 ;  /* 0x0000000446037824 */ /* 0x000fe200078e0245 */
[----:B------:R-:W-:Y:S02]  /*11b0*/  LOP3.LUT R69, R0, 0xc, RZ, 0xfc, !PT ;  /* 0x0000000c00457812 */ /* 0x000fe400078efcff */
[----:B------:R-:W-:-:S02]  /*11c0*/  ISETP.LT.AND P1, PT, R68, 0x200, !P0 ;  /* 0x000002004400780c */ /* 0x000fc40004721270 */
[----:B------:R-:W-:Y:S02]  /*11d0*/  IADD3 R68, R91, 0x400, RZ ;  /* 0x000004005b447810 */ /* 0x000fe40007ffe0ff */
[----:B------:R-:W-:Y:S02]  /*11e0*/  ISETP.LT.AND P6, PT, R69, 0x200, !P0 ;  /* 0x000002004500780c */ /* 0x000fe400047c1270 */
[----:B------:R-:W-:Y:S02]  /*11f0*/  SHF.R.U32.HI R69, RZ, 0x3, R68 ;  /* 0x00000003ff457819 */ /* 0x000fe40000011644 */
[----:B------:R-:W-:Y:S02]  /*1200*/  LEA.HI R82, R91, R84, RZ, 0x1d ;  /* 0x000000545b527211 */ /* 0x000fe400078fe8ff */
[----:B------:R-:W-:Y:S01]  /*1210*/  LOP3.LUT R71, R69, 0xf0, RZ, 0xc0, !PT ;  /* 0x000000f045477812 */ /* 0x000fe200078ec0ff */
[----:B------:R-:W-:Y:S01]  /*1220*/  IMAD.IADD R85, R84, 0x1, R69 ;  /* 0x0000000154557824 */ /* 0x000fe200078e0245 */
[C---:B------:R-:W-:Y:S01]  /*1230*/  LOP3.LUT R70, R0.reuse, 0x10, RZ, 0xfc, !PT ;  /* 0x0000001000467812 */ /* 0x040fe200078efcff */
[----:B------:R-:W-:Y:S01]  /*1240*/  STS.64 [R82], R64 ;  /* 0x0000004052007388 */ /* 0x000fe20000000a00 */
[----:B------:R-:W-:Y:S01]  /*1250*/  LOP3.LUT R68, R0, 0x14, RZ, 0xfc, !PT ;  /* 0x0000001400447812 */ /* 0x000fe200078efcff */
[----:B------:R-:W-:Y:S01]  /*1260*/  IMAD.IADD R84, R84, 0x1, R71 ;  /* 0x0000000154547824 */ /* 0x000fe200078e0247 */
[----:B------:R-:W-:Y:S01]  /*1270*/  ISETP.LT.AND P5, PT, R70, 0x200, !P0 ;  /* 0x000002004600780c */ /* 0x000fe200047a1270 */
[----:B------:R-:W-:Y:S01]  /*1280*/  STS.64 [R85+0x1000], R66 ;  /* 0x0010004255007388 */ /* 0x000fe20000000a00 */
[----:B------:R-:W-:-:S02]  /*1290*/  ISETP.LT.AND P4, PT, R68, 0x200, !P0 ;  /* 0x000002004400780c */ /* 0x000fc40004781270 */
[C---:B------:R-:W-:Y:S01]  /*12a0*/  ISETP.LT.AND P3, PT, R0.reuse, 0x200, !P0 ;  /* 0x000002000000780c */ /* 0x040fe20004761270 */
[----:B------:R-:W-:Y:S04]  /*12b0*/  STS.64 [R82+0x80], R60 ;  /* 0x0000803c52007388 */ /* 0x000fe80000000a00 */
[----:B------:R-:W-:Y:S04]  /*12c0*/  STS.64 [R84+0x1080], R62 ;  /* 0x0010803e54007388 */ /* 0x000fe80000000a00 */
[----:B------:R-:W-:Y:S04]  /*12d0*/  STS.64 [R82+0x100], R56 ;  /* 0x0001003852007388 */ /* 0x000fe80000000a00 */
[----:B------:R-:W-:Y:S04]  /*12e0*/  STS.64 [R84+0x1100], R58 ;  /* 0x0011003a54007388 */ /* 0x000fe80000000a00 */
[----:B------:R-:W-:Y:S04]  /*12f0*/  STS.64 [R82+0x180], R52 ;  /* 0x0001803452007388 */ /* 0x000fe80000000a00 */
[----:B------:R-:W-:Y:S04]  /*1300*/  STS.64 [R84+0x1180], R54 ;  /* 0x0011803654007388 */ /* 0x000fe80000000a00 */
[----:B------:R-:W-:Y:S06]  /*1310*/  BAR.SYNC.DEFER_BLOCKING 0x0 ;  /* 0x0000000000007b1d */ /* 0x000fec0000010000 */
[----:B------:R-:W1:Y:S04]  /*1320*/  LDS.128 R68, [R81] ;  /* 0x0000000051447984 */ /* 0x000e680000000c00 */
[----:B------:R-:W2:Y:S04]  /*1330*/  LDS.128 R72, [R80+0x800] ;  /* 0x0008000050487984 */ /* 0x000ea80000000c00 */
[----:B------:R-:W3:Y:S04]  /*1340*/  LDS.128 R76, [R3+0x1000] ;  /* 0x00100000034c7984 */ /* 0x000ee80000000c00 */
[----:B------:R-:W4:Y:S04]  /*1350*/  LDS.128 R64, [R2+0x1800] ;  /* 0x0018000002407984 */ /* 0x000f280000000c00 */
[----:B------:R-:W-:Y:S06]  /*1360*/  BAR.SYNC.DEFER_BLOCKING 0x0 ;  /* 0x0000000000007b1d */ /* 0x000fec0000010000 */
[----:B------:R-:W-:Y:S04]  /*1370*/  STS.64 [R82], R36 ;  /* 0x0000002452007388 */ /* 0x000fe80000000a00 */
[----:B------:R-:W-:Y:S04]  /*1380*/  STS.64 [R85+0x1000], R38 ;  /* 0x0010002655007388 */ /* 0x000fe80000000a00 */
        /* <DEDUP_REMOVED lines=8> */
[----:B------:R-:W1:Y:S04]  /*1410*/  LDS.128 R52, [R80+0x800] ;  /* 0x0008000050347984 */ /* 0x000e680000000c00 */
[----:B------:R-:W1:Y:S04]  /*1420*/  LDS.128 R56, [R3+0x1000] ;  /* 0x0010000003387984 */ /* 0x000e680000000c00 */
[----:B------:R-:W1:Y:S04]  /*1430*/  LDS.128 R36, [R2+0x1800] ;  /* 0x0018000002247984 */ /* 0x000e680000000c00 */
[----:B------:R-:W-:Y:S06]  /*1440*/  BAR.SYNC.DEFER_BLOCKING 0x0 ;  /* 0x0000000000007b1d */ /* 0x000fec0000010000 */
[----:B------:R-:W-:Y:S04]  /*1450*/  STS.64 [R82], R28 ;  /* 0x0000001c52007388 */ /* 0x000fe80000000a00 */
[----:B------:R-:W-:Y:S04]  /*1460*/  STS.64 [R85+0x1000], R30 ;  /* 0x0010001e55007388 */ /* 0x000fe80000000a00 */
[----:B------:R-:W-:Y:S04]  /*1470*/  STS.64 [R82+0x80], R4 ;  /* 0x0000800452007388 */ /* 0x000fe80000000a00 */
[----:B------:R-:W-:Y:S04]  /*1480*/  STS.64 [R84+0x1080], R6 ;  /* 0x0010800654007388 */ /* 0x000fe80000000a00 */
[----:B------:R1:W-:Y:S04]  /*1490*/  STS.64 [R82+0x100], R20 ;  /* 0x0001001452007388 */ /* 0x0003e80000000a00 */
[----:B------:R2:W-:Y:S04]  /*14a0*/  STS.64 [R84+0x1100], R22 ;  /* 0x0011001654007388 */ /* 0x0005e80000000a00 */
[----:B------:R2:W-:Y:S04]  /*14b0*/  STS.64 [R82+0x180], R32 ;  /* 0x0001802052007388 */ /* 0x0005e80000000a00 */
[----:B------:R3:W-:Y:S01]  /*14c0*/  STS.64 [R84+0x1180], R34 ;  /* 0x0011802254007388 */ /* 0x0007e20000000a00 */
[----:B-1----:R-:W-:-:S02]  /*14d0*/  IMAD R20, R0, 0xc00, R83 ;  /* 0x00000c0000147824 */ /* 0x002fc400078e0253 */
[----:B------:R-:W-:Y:S01]  /*14e0*/  IMAD.MOV.U32 R21, RZ, RZ, 0x4 ;  /* 0x00000004ff157424 */ /* 0x000fe200078e00ff */
[----:B------:R-:W-:Y:S02]  /*14f0*/  BAR.SYNC.DEFER_BLOCKING 0x0 ;  /* 0x0000000000007b1d */ /* 0x000fe40000010000 */
[C---:B------:R-:W-:Y:S01]  /*1500*/  IADD3 R6, R20.reuse, 0x3000, RZ ;  /* 0x0000300014067810 */ /* 0x040fe20007ffe0ff */
[CC--:B------:R-:W-:Y:S01]  /*1510*/  IMAD.WIDE R4, R20.reuse, R21.reuse, c[0x0][0x170] ;  /* 0x00005c0014047625 */ /* 0x0c0fe200078e0215 */
[C---:B--2---:R-:W-:Y:S02]  /*1520*/  IADD3 R22, R20.reuse, 0xc000, RZ ;  /* 0x0000c00014167810 */ /* 0x044fe40007ffe0ff */
[----:B------:R-:W-:Y:S01]  /*1530*/  IADD3 R32, R20, 0x12000, RZ ;  /* 0x0001200014207810 */ /* 0x000fe20007ffe0ff */
[----:B------:R-:W-:Y:S01]  /*1540*/  IMAD.WIDE R6, R6, R21, c[0x0][0x170] ;  /* 0x00005c0006067625 */ /* 0x000fe200078e0215 */
[----:B---3--:R-:W-:-:S03]  /*1550*/  IADD3 R34, R20, 0x1b000, RZ ;  /* 0x0001b00014227810 */ /* 0x008fc60007ffe0ff */
[----:B------:R-:W-:Y:S01]  /*1560*/  IMAD.WIDE R22, R22, R21, c[0x0][0x170] ;  /* 0x00005c0016167625 */ /* 0x000fe200078e0215 */
[----:B------:R-:W1:Y:S04]  /*1570*/  LDS.128 R48, [R81] ;  /* 0x0000000051307984 */ /* 0x000e680000000c00 */
[----:B------:R-:W2:Y:S04]  /*1580*/  LDS.128 R44, [R80+0x800] ;  /* 0x00080000502c7984 */ /* 0x000ea80000000c00 */
[----:B------:R-:W3:Y:S04]  /*1590*/  LDS.128 R40, [R3+0x1000] ;  /* 0x0010000003287984 */ /* 0x000ee80000000c00 */
[----:B------:R-:W1:Y:S04]  /*15a0*/  LDS.128 R28, [R2+0x1800] ;  /* 0x00180000021c7984 */ /* 0x000e680000000c00 */
[----:B------:R-:W-:Y:S06]  /*15b0*/  BAR.SYNC.DEFER_BLOCKING 0x0 ;  /* 0x0000000000007b1d */ /* 0x000fec0000010000 */
[----:B------:R1:W-:Y:S04]  /*15c0*/  STS.64 [R82], R8 ;  /* 0x0000000852007388 */ /* 0x0003e80000000a00 */
[----:B------:R-:W-:Y:S04]  /*15d0*/  STS.64 [R85+0x1000], R10 ;  /* 0x0010000a55007388 */ /* 0x000fe80000000a00 */
[----:B------:R-:W-:Y:S04]  /*15e0*/  STS.64 [R82+0x80], R12 ;  /* 0x0000800c52007388 */ /* 0x000fe80000000a00 */
[----:B------:R-:W-:Y:S01]  /*15f0*/  STS.64 [R84+0x1080], R14 ;  /* 0x0010800e54007388 */ /* 0x000fe20000000a00 */
[----:B-1----:R-:W-:-:S03]  /*1600*/  LOP3.LUT R8, R0, 0x18, RZ, 0xfc, !PT ;  /* 0x0000001800087812 */ /* 0x002fc600078efcff */
[----:B------:R1:W-:Y:S04]  /*1610*/  STS.64 [R82+0x100], R16 ;  /* 0x0001001052007388 */ /* 0x0003e80000000a00 */
[----:B------:R2:W-:Y:S04]  /*1620*/  STS.64 [R84+0x1100], R18 ;  /* 0x0011001254007388 */ /* 0x0005e80000000a00 */
[----:B------:R3:W-:Y:S04]  /*1630*/  STS.64 [R82+0x180], R24 ;  /* 0x0001801852007388 */ /* 0x0007e80000000a00 */
[----:B------:R4:W-:Y:S01]  /*1640*/  STS.64 [R84+0x1180], R26 ;  /* 0x0011801a54007388 */ /* 0x0009e20000000a00 */
[----:B-1----:R-:W-:-:S03]  /*1650*/  IADD3 R16, R20, 0x6000, RZ ;  /* 0x0000600014107810 */ /* 0x002fc60007ffe0ff */
[----:B------:R-:W-:Y:S01]  /*1660*/  BAR.SYNC.DEFER_BLOCKING 0x0 ;  /* 0x0000000000007b1d */ /* 0x000fe20000010000 */
[----:B--2---:R-:W-:Y:S01]  /*1670*/  IADD3 R18, R20, 0x9000, RZ ;  /* 0x0000900014127810 */ /* 0x004fe20007ffe0ff */
[----:B------:R-:W-:Y:S01]  /*1680*/  IMAD.WIDE R16, R16, R21, c[0x0][0x170] ;  /* 0x00005c0010107625 */ /* 0x000fe200078e0215 */
[----:B---3--:R-:W-:-:S03]  /*1690*/  LOP3.LUT R24, R0, 0x28, RZ, 0xfc, !PT ;  /* 0x0000002800187812 */ /* 0x008fc600078efcff */
[----:B------:R-:W-:Y:S01]  /*16a0*/  IMAD.WIDE R18, R18, R21, c[0x0][0x170] ;  /* 0x00005c0012127625 */ /* 0x000fe200078e0215 */
[----:B------:R-:W-:Y:S02]  /*16b0*/  LOP3.LUT R25, R0, 0x2c, RZ, 0xfc, !PT ;  /* 0x0000002c00197812 */ /* 0x000fe400078efcff */
[----:B----4-:R-:W-:Y:S01]  /*16c0*/  IADD3 R26, R20, 0xf000, RZ ;  /* 0x0000f000141a7810 */ /* 0x010fe20007ffe0ff */
[----:B------:R1:W-:Y:S01]  /*16d0*/  @P3 STG.E.128 [R4.64], R68 ;  /* 0x0000004404003986 */ /* 0x0003e2000c101d06 */
[----:B------:R-:W-:Y:S02]  /*16e0*/  ISETP.LT.AND P3, PT, R8, 0x200, !P0 ;  /* 0x000002000800780c */ /* 0x000fe40004761270 */
[----:B------:R-:W-:Y:S01]  /*16f0*/  LOP3.LUT R8, R0, 0x1c, RZ, 0xfc, !PT ;  /* 0x0000001c00087812 */ /* 0x000fe200078efcff */
[----:B------:R-:W-:Y:S03]  /*1700*/  @P2 STG.E.128 [R6.64], R72 ;  /* 0x0000004806002986 */ /* 0x000fe6000c101d06 */
[----:B------:R-:W-:Y:S01]  /*1710*/  ISETP.LT.AND P2, PT, R8, 0x200, !P0 ;  /* 0x000002000800780c */ /* 0x000fe20004741270 */
[----:B------:R2:W-:Y:S01]  /*1720*/  @P1 STG.E.128 [R16.64], R76 ;  /* 0x0000004c10001986 */ /* 0x0005e2000c101d06 */
[----:B------:R-:W-:-:S03]  /*1730*/  LOP3.LUT R8, R0, 0x20, RZ, 0xfc, !PT ;  /* 0x0000002000087812 */ /* 0x000fc600078efcff */
[----:B------:R3:W-:Y:S01]  /*1740*/  @P6 STG.E.128 [R18.64], R64 ;  /* 0x0000004012006986 */ /* 0x0007e2000c101d06 */
[----:B------:R-:W-:-:S03]  /*1750*/  ISETP.LT.AND P1, PT, R8, 0x200, !P0 ;  /* 0x000002000800780c */ /* 0x000fc60004721270 */
[----:B------:R-:W-:Y:S01]  /*1760*/  LDS.128 R8, [R80+0x800] ;  /* 0x0008000050087984 */ /* 0x000fe20000000c00 */
[----:B-1----:R-:W-:-:S03]  /*1770*/  LOP3.LUT R4, R0, 0x24, RZ, 0xfc, !PT ;  /* 0x0000002400047812 */ /* 0x002fc600078efcff */
[----:B------:R1:W-:Y:S01]  /*1780*/  LDS.128 R12, [R3+0x1000] ;  /* 0x00100000030c7984 */ /* 0x0003e20000000c00 */
[----:B------:R-:W-:-:S03]  /*1790*/  ISETP.LT.AND P6, PT, R4, 0x200, !P0 ;  /* 0x000002000400780c */ /* 0x000fc600047c1270 */
[----:B------:R-:W4:Y:S01]  /*17a0*/  LDS.128 R4, [R81] ;  /* 0x0000000051047984 */ /* 0x000f220000000c00 */
[-C--:B--2---:R-:W-:Y:S01]  /*17b0*/  IMAD.WIDE R16, R26, R21.reuse, c[0x0][0x170] ;  /* 0x00005c001a107625 */ /* 0x084fe200078e0215 */
[----:B------:R-:W-:Y:S02]  /*17c0*/  IADD3 R26, R20, 0x15000, RZ ;  /* 0x00015000141a7810 */ /* 0x000fe40007ffe0ff */
[----:B------:R2:W-:Y:S01]  /*17d0*/  @P5 STG.E.128 [R22.64], R60 ;  /* 0x0000003c16005986 */ /* 0x0005e2000c101d06 */
[----:B------:R-:W-:Y:S01]  /*17e0*/  ISETP.LT.AND P5, PT, R24, 0x200, !P0 ;  /* 0x000002001800780c */ /* 0x000fe200047a1270 */
[-C--:B---3--:R-:W-:Y:S01]  /*17f0*/  IMAD.WIDE R18, R32, R21.reuse, c[0x0][0x170] ;  /* 0x00005c0020127625 */ /* 0x088fe200078e0215 */
[----:B------:R-:W-:Y:S01]  /*1800*/  LOP3.LUT R24, R0, 0x30, RZ, 0xfc, !PT ;  /* 0x0000003000187812 */ /* 0x000fe200078efcff */
[----:B------:R3:W-:Y:S01]  /*1810*/  @P4 STG.E.128 [R16.64], R52 ;  /* 0x0000003410004986 */ /* 0x0007e2000c101d06 */
[----:B------:R-:W-:Y:S02]  /*1820*/  IADD3 R32, R20, 0x18000, RZ ;  /* 0x0001800014207810 */ /* 0x000fe40007ffe0ff */
[----:B------:R-:W-:Y:S01]  /*1830*/  ISETP.LT.AND P4, PT, R25, 0x200, !P0 ;  /* 0x000002001900780c */ /* 0x000fe20004781270 */
[----:B------:R3:W-:Y:S01]  /*1840*/  @P3 STG.E.128 [R18.64], R56 ;  /* 0x0000003812003986 */ /* 0x0007e2000c101d06 */
[----:B------:R-:W-:Y:S01]  /*1850*/  ISETP.LT.AND P3, PT, R24, 0x200, !P0 ;  /* 0x000002001800780c */ /* 0x000fe20004761270 */
[----:B------:R-:W-:Y:S01]  /*1860*/  IMAD.WIDE R24, R32, R21, c[0x0][0x170] ;  /* 0x00005c0020187625 */ /* 0x000fe200078e0215 */
[----:B-1----:R-:W-:-:S02]  /*1870*/  LOP3.LUT R3, R0, 0x38, RZ, 0xfc, !PT ;  /* 0x0000003800037812 */ /* 0x002fc400078efcff */
[----:B------:R-:W-:Y:S01]  /*1880*/  IADD3 R32, R20, 0x2a000, RZ ;  /* 0x0002a00014207810 */ /* 0x000fe20007ffe0ff */
[-C--:B--2---:R-:W-:Y:S01]  /*1890*/  IMAD.WIDE R22, R26, R21.reuse, c[0x0][0x170] ;  /* 0x00005c001a167625 */ /* 0x084fe200078e0215 */
[C---:B------:R-:W-:Y:S02]  /*18a0*/  LOP3.LUT R26, R0.reuse, 0x34, RZ, 0xfc, !PT ;  /* 0x00000034001a7812 */ /* 0x040fe400078efcff */
[----:B------:R-:W-:Y:S01]  /*18b0*/  LOP3.LUT R0, R0, 0x3c, RZ, 0xfc, !PT ;  /* 0x0000003c00007812 */ /* 0x000fe200078efcff */
[-C--:B---3--:R-:W-:Y:S01]  /*18c0*/  IMAD.WIDE R16, R34, R21.reuse, c[0x0][0x170] ;  /* 0x00005c0022107625 */ /* 0x088fe200078e0215 */
[----:B------:R1:W-:Y:S01]  /*18d0*/  @P2 STG.E.128 [R22.64], R36 ;  /* 0x0000002416002986 */ /* 0x0003e2000c101d06 */
[----:B------:R-:W-:Y:S02]  /*18e0*/  ISETP.LT.AND P2, PT, R26, 0x200, !P0 ;  /* 0x000002001a00780c */ /* 0x000fe40004741270 */
[----:B------:R-:W-:Y:S01]  /*18f0*/  IADD3 R18, R20, 0x1e000, RZ ;  /* 0x0001e00014127810 */ /* 0x000fe20007ffe0ff */
[----:B------:R2:W-:Y:S01]  /*1900*/  @P1 STG.E.128 [R24.64], R48 ;  /* 0x0000003018001986 */ /* 0x0005e2000c101d06 */
[----:B------:R-:W-:Y:S01]  /*1910*/  ISETP.LT.AND P1, PT, R3, 0x200, !P0 ;  /* 0x000002000300780c */ /* 0x000fe20004721270 */
[-C--:B------:R-:W-:Y:S01]  /*1920*/  IMAD.WIDE R32, R32, R21.reuse, c[0x0][0x170] ;  /* 0x00005c0020207625 */ /* 0x080fe200078e0215 */
[----:B------:R-:W-:Y:S01]  /*1930*/  ISETP.LT.AND P0, PT, R0, 0x200, !P0 ;  /* 0x000002000000780c */ /* 0x000fe20004701270 */
[----:B------:R3:W-:Y:S01]  /*1940*/  @P6 STG.E.128 [R16.64], R44 ;  /* 0x0000002c10006986 */ /* 0x0007e2000c101d06 */
[----:B------:R-:W-:Y:S01]  /*1950*/  IADD3 R0, R20, 0x24000, RZ ;  /* 0x0002400014007810 */ /* 0x000fe20007ffe0ff */
[----:B------:R-:W-:Y:S01]  /*1960*/  IMAD.WIDE R18, R18, R21, c[0x0][0x170] ;  /* 0x00005c0012127625 */ /* 0x000fe200078e0215 */
[----:B------:R-:W-:-:S04]  /*1970*/  IADD3 R26, R20, 0x27000, RZ ;  /* 0x00027000141a7810 */ /* 0x000fc80007ffe0ff */
[----:B------:R3:W-:Y:S01]  /*1980*/  @P5 STG.E.128 [R18.64], R40 ;  /* 0x0000002812005986 */ /* 0x0007e2000c101d06 */
[----:B------:R-:W-:Y:S01]  /*1990*/  IMAD.WIDE R26, R26, R21, c[0x0][0x170] ;  /* 0x00005c001a1a7625 */ /* 0x000fe200078e0215 */
[----:B-1----:R-:W-:-:S03]  /*19a0*/  IADD3 R22, R20, 0x21000, RZ ;  /* 0x0002100014167810 */ /* 0x002fc60007ffe0ff */
[----:B--2---:R-:W-:-:S04]  /*19b0*/  IMAD.WIDE R24, R0, R21, c[0x0][0x170] ;  /* 0x00005c0000187625 */ /* 0x004fc800078e0215 */
[----:B------:R-:W-:-:S05]  /*19c0*/  IMAD.WIDE R22, R22, R21, c[0x0][0x170] ;  /* 0x00005c0016167625 */ /* 0x000fca00078e0215 */
[----:B------:R3:W-:Y:S04]  /*19d0*/  @P4 STG.E.128 [R22.64], R28 ;  /* 0x0000001c16004986 */ /* 0x0007e8000c101d06 */
[----:B----4-:R3:W-:Y:S04]  /*19e0*/  @P3 STG.E.128 [R24.64], R4 ;  /* 0x0000000418003986 */ /* 0x0107e8000c101d06 */
[----:B------:R3:W-:Y:S04]  /*19f0*/  @P2 STG.E.128 [R26.64], R8 ;  /* 0x000000081a002986 */ /* 0x0007e8000c101d06 */
[----:B------:R3:W-:Y:S01]  /*1a00*/  @P1 STG.E.128 [R32.64], R12 ;  /* 0x0000000c20001986 */ /* 0x0007e2000c101d06 */
[----:B------:R-:W-:Y:S05]  /*1a10*/  @!P0 EXIT ;  /* 0x000000000000894d */ /* 0x000fea0003800000 */
[----:B---3--:R-:W1:Y:S01]  /*1a20*/  LDS.128 R8, [R2+0x1800] ;  /* 0x0018000002087984 */ /* 0x008e620000000c00 */
[----:B------:R-:W-:-:S05]  /*1a30*/  IADD3 R4, R20, 0x2d000, RZ ;  /* 0x0002d00014047810 */ /* 0x000fca0007ffe0ff */
[----:B------:R-:W-:-:S05]  /*1a40*/  IMAD.WIDE R4, R4, R21, c[0x0][0x170] ;  /* 0x00005c0004047625 */ /* 0x000fca00078e0215 */
[----:B-1----:R-:W-:Y:S01]  /*1a50*/  STG.E.128 [R4.64], R8 ;  /* 0x0000000804007986 */ /* 0x002fe2000c101d06 */
[----:B------:R-:W-:Y:S05]  /*1a60*/  EXIT ;  /* 0x000000000000794d */ /* 0x000fea0003800000 */
.L_x_1:
[----:B------:R-:W-:-:S00]  /*1a70*/  BRA `(.L_x_1) ;  /* 0xfffffff000007947 */ /* 0x000fc0000383ffff */
[----:B------:R-:W-:-:S00]  /*1a80*/  NOP ;  /* 0x0000000000007918 */ /* 0x000fc00000000000 */
[----:B------:R-:W-:-:S00]  /*1a90*/  NOP ;  /* 0x0000000000007918 */ /* 0x000fc00000000000 */
[----:B------:R-:W-:-:S00]  /*1aa0*/  NOP ;  /* 0x0000000000007918 */ /* 0x000fc00000000000 */
[----:B------:R-:W-:-:S00]  /*1ab0*/  NOP ;  /* 0x0000000000007918 */ /* 0x000fc00000000000 */
[----:B------:R-:W-:-:S00]  /*1ac0*/  NOP ;  /* 0x0000000000007918 */ /* 0x000fc00000000000 */
[----:B------:R-:W-:-:S00]  /*1ad0*/  NOP ;  /* 0x0000000000007918 */ /* 0x000fc00000000000 */
[----:B------:R-:W-:-:S00]  /*1ae0*/  NOP ;  /* 0x0000000000007918 */ /* 0x000fc00000000000 */
[----:B------:R-:W-:-:S00]  /*1af0*/  NOP ;  /* 0x0000000000007918 */ /* 0x000fc00000000000 */
.L_x_2:


//--------------------- .nv.shared.triton_mm      --------------------------
	.section	.nv.shared.triton_mm,"aw",@nobits
	.sectionflags	@""
	.align	16
